//
// Generated by NVIDIA NVVM Compiler
//
// Compiler Build ID: CL-36424714
// Cuda compilation tools, release 13.0, V13.0.88
// Based on NVVM 20.0.0
//

.version 9.0
.target sm_100
.address_size 64

	// .globl	_Z22vectorsum_noncoalescedmPiS_S_

.visible .entry _Z22vectorsum_noncoalescedmPiS_S_(
	.param .u64 _Z22vectorsum_noncoalescedmPiS_S__param_0,
	.param .u64 .ptr .align 1 _Z22vectorsum_noncoalescedmPiS_S__param_1,
	.param .u64 .ptr .align 1 _Z22vectorsum_noncoalescedmPiS_S__param_2,
	.param .u64 .ptr .align 1 _Z22vectorsum_noncoalescedmPiS_S__param_3
)
{
	.reg .pred 	%p<6>;
	.reg .b32 	%r<21>;
	.reg .b64 	%rd<52>;

	ld.param.u64 	%rd34, [_Z22vectorsum_noncoalescedmPiS_S__param_0];
	ld.param.u64 	%rd35, [_Z22vectorsum_noncoalescedmPiS_S__param_1];
	ld.param.u64 	%rd36, [_Z22vectorsum_noncoalescedmPiS_S__param_2];
	ld.param.u64 	%rd37, [_Z22vectorsum_noncoalescedmPiS_S__param_3];
	cvta.to.global.u64 	%rd1, %rd37;
	cvta.to.global.u64 	%rd2, %rd36;
	cvta.to.global.u64 	%rd3, %rd35;
	mov.u32 	%r1, %ctaid.x;
	mov.u32 	%r2, %ntid.x;
	mov.u32 	%r3, %tid.x;
	mad.lo.s32 	%r4, %r1, %r2, %r3;
	cvt.u64.u32 	%rd4, %r4;
	mul.lo.s64 	%rd51, %rd34, %rd4;
	add.s32 	%r5, %r4, 1;
	cvt.u64.u32 	%rd6, %r5;
	mul.lo.s64 	%rd7, %rd34, %rd6;
	setp.ge.u64 	%p1, %rd51, %rd7;
	@%p1 bra 	$L__BB0_7;
	sub.s64 	%rd38, %rd6, %rd4;
	mul.lo.s64 	%rd8, %rd34, %rd38;
	and.b64  	%rd43, %rd8, 3;
	setp.eq.s64 	%p2, %rd43, 0;
	@%p2 bra 	$L__BB0_4;
	shl.b64 	%rd39, %rd51, 2;
	add.s64 	%rd46, %rd1, %rd39;
	add.s64 	%rd45, %rd2, %rd39;
	add.s64 	%rd44, %rd3, %rd39;
	add.s64 	%rd51, %rd51, %rd43;
$L__BB0_3:
	.pragma "nounroll";
	ld.global.u32 	%r6, [%rd44];
	ld.global.u32 	%r7, [%rd45];
	add.s32 	%r8, %r7, %r6;
	st.global.u32 	[%rd46], %r8;
	add.s64 	%rd46, %rd46, 4;
	add.s64 	%rd45, %rd45, 4;
	add.s64 	%rd44, %rd44, 4;
	add.s64 	%rd43, %rd43, -1;
	setp.ne.s64 	%p3, %rd43, 0;
	@%p3 bra 	$L__BB0_3;
$L__BB0_4:
	add.s64 	%rd40, %rd8, -1;
	setp.lt.u64 	%p4, %rd40, 3;
	@%p4 bra 	$L__BB0_7;
	shl.b64 	%rd41, %rd51, 2;
	add.s64 	%rd42, %rd41, 8;
	add.s64 	%rd50, %rd3, %rd42;
	add.s64 	%rd49, %rd2, %rd42;
	add.s64 	%rd48, %rd1, %rd42;
$L__BB0_6:
	ld.global.u32 	%r9, [%rd50+-8];
	ld.global.u32 	%r10, [%rd49+-8];
	add.s32 	%r11, %r10, %r9;
	st.global.u32 	[%rd48+-8], %r11;
	ld.global.u32 	%r12, [%rd50+-4];
	ld.global.u32 	%r13, [%rd49+-4];
	add.s32 	%r14, %r13, %r12;
	st.global.u32 	[%rd48+-4], %r14;
	ld.global.u32 	%r15, [%rd50];
	ld.global.u32 	%r16, [%rd49];
	add.s32 	%r17, %r16, %r15;
	st.global.u32 	[%rd48], %r17;
	ld.global.u32 	%r18, [%rd50+4];
	ld.global.u32 	%r19, [%rd49+4];
	add.s32 	%r20, %r19, %r18;
	st.global.u32 	[%rd48+4], %r20;
	add.s64 	%rd51, %rd51, 4;
	add.s64 	%rd50, %rd50, 16;
	add.s64 	%rd49, %rd49, 16;
	add.s64 	%rd48, %rd48, 16;
	setp.lt.u64 	%p5, %rd51, %rd7;
	@%p5 bra 	$L__BB0_6;
$L__BB0_7:
	ret;

}
	// .globl	_Z19vectorsum_coalescedmPiS_S_
.visible .entry _Z19vectorsum_coalescedmPiS_S_(
	.param .u64 _Z19vectorsum_coalescedmPiS_S__param_0,
	.param .u64 .ptr .align 1 _Z19vectorsum_coalescedmPiS_S__param_1,
	.param .u64 .ptr .align 1 _Z19vectorsum_coalescedmPiS_S__param_2,
	.param .u64 .ptr .align 1 _Z19vectorsum_coalescedmPiS_S__param_3
)
{
	.reg .pred 	%p<3>;
	.reg .b32 	%r<10>;
	.reg .b64 	%rd<17>;

	ld.param.u64 	%rd8, [_Z19vectorsum_coalescedmPiS_S__param_0];
	ld.param.u64 	%rd9, [_Z19vectorsum_coalescedmPiS_S__param_1];
	ld.param.u64 	%rd10, [_Z19vectorsum_coalescedmPiS_S__param_2];
	ld.param.u64 	%rd11, [_Z19vectorsum_coalescedmPiS_S__param_3];
	mov.u32 	%r2, %ctaid.x;
	mov.u32 	%r1, %ntid.x;
	mov.u32 	%r3, %tid.x;
	mad.lo.s32 	%r4, %r2, %r1, %r3;
	cvt.u64.u32 	%rd16, %r4;
	setp.le.u64 	%p1, %rd8, %rd16;
	@%p1 bra 	$L__BB1_3;
	mov.u32 	%r5, %nctaid.x;
	mul.lo.s32 	%r6, %r5, %r1;
	cvt.u64.u32 	%rd2, %r6;
	cvta.to.global.u64 	%rd3, %rd9;
	cvta.to.global.u64 	%rd4, %rd10;
	cvta.to.global.u64 	%rd5, %rd11;
$L__BB1_2:
	shl.b64 	%rd12, %rd16, 2;
	add.s64 	%rd13, %rd3, %rd12;
	ld.global.u32 	%r7, [%rd13];
	add.s64 	%rd14, %rd4, %rd12;
	ld.global.u32 	%r8, [%rd14];
	add.s32 	%r9, %r8, %r7;
	add.s64 	%rd15, %rd5, %rd12;
	st.global.u32 	[%rd15], %r9;
	add.s64 	%rd16, %rd16, %rd2;
	setp.lt.u64 	%p2, %rd16, %rd8;
	@%p2 bra 	$L__BB1_2;
$L__BB1_3:
	ret;

}


// ===== COMPILED SASS (sm_100) =====

	.target	sm_100

	.elftype	@"ET_EXEC"


//--------------------- .note.nv.tkinfo           --------------------------
	.section	.note.nv.tkinfo,"",@"SHT_NOTE"
	.sectionflags	@"SHF_NOTE_NV_TKINFO"
	.tkinfo
        /*0018*/ 	.word	0x00000002
        /*0030*/ 	.string	""
        /*0030*/ 	.string	"ptxas"
        /*0030*/ 	.string	"Cuda compilation tools, release 13.0, V13.0.88"
        /*0030*/ 	.string	"Build cuda_13.0.r13.0/compiler.36424714_0"
        /*0030*/ 	.string	"-arch sm_100 -m 64 "



//--------------------- .note.nv.cuinfo           --------------------------
	.section	.note.nv.cuinfo,"",@"SHT_NOTE"
	.sectionflags	@"SHF_NOTE_NV_CUINFO"
        /*0018*/ 	.short	0x0002
        /*001a*/ 	.short	0x0064
        /*001c*/ 	.short	0x0082
	.zero		2


//--------------------- .nv.info                  --------------------------
	.section	.nv.info,"",@"SHT_CUDA_INFO"
	.align	4


	//----- nvinfo : EIATTR_REGCOUNT
	.align		4
        /*0000*/ 	.byte	0x04, 0x2f
        /*0002*/ 	.short	(.L_1 - .L_0)
	.align		4
.L_0:
        /*0004*/ 	.word	index@(_Z22vectorsum_noncoalescedmPiS_S_)
        /*0008*/ 	.word	0x00000018


	//----- nvinfo : EIATTR_FRAME_SIZE
	.align		4
.L_1:
        /*000c*/ 	.byte	0x04, 0x11
        /*000e*/ 	.short	(.L_3 - .L_2)
	.align		4
.L_2:
        /*0010*/ 	.word	index@(_Z22vectorsum_noncoalescedmPiS_S_)
        /*0014*/ 	.word	0x00000000


	//----- nvinfo : EIATTR_REGCOUNT
	.align		4
.L_3:
        /*0018*/ 	.byte	0x04, 0x2f
        /*001a*/ 	.short	(.L_5 - .L_4)
	.align		4
.L_4:
        /*001c*/ 	.word	index@(_Z19vectorsum_coalescedmPiS_S_)
        /*0020*/ 	.word	0x0000000e


	//----- nvinfo : EIATTR_FRAME_SIZE
	.align		4
.L_5:
        /*0024*/ 	.byte	0x04, 0x11
        /*0026*/ 	.short	(.L_7 - .L_6)
	.align		4
.L_6:
        /*0028*/ 	.word	index@(_Z19vectorsum_coalescedmPiS_S_)
        /*002c*/ 	.word	0x00000000


	//----- nvinfo : EIATTR_MIN_STACK_SIZE
	.align		4
.L_7:
        /*0030*/ 	.byte	0x04, 0x12
        /*0032*/ 	.short	(.L_9 - .L_8)
	.align		4
.L_8:
        /*0034*/ 	.word	index@(_Z19vectorsum_coalescedmPiS_S_)
        /*0038*/ 	.word	0x00000000


	//----- nvinfo : EIATTR_MIN_STACK_SIZE
	.align		4
.L_9:
        /*003c*/ 	.byte	0x04, 0x12
        /*003e*/ 	.short	(.L_11 - .L_10)
	.align		4
.L_10:
        /*0040*/ 	.word	index@(_Z22vectorsum_noncoalescedmPiS_S_)
        /*0044*/ 	.word	0x00000000
.L_11:


//--------------------- .nv.compat                --------------------------
	.section	.nv.compat,"",@"SHT_CUDA_COMPAT_INFO"
	.align	4
        /*0000*/ 	.byte	0x02, 0x09, 0x00, 0x00, 0x02, 0x02, 0x01, 0x00, 0x02, 0x05, 0x05, 0x00, 0x03, 0x07, 0x01, 0x01
        /*0010*/ 	.byte	0x02, 0x03, 0x00, 0x00, 0x02, 0x06, 0x01, 0x00, 0x04, 0x0b, 0x08, 0x00, 0x09, 0x00, 0x00, 0x00
        /*0020*/ 	.byte	0x00, 0x00, 0x00, 0x00


//--------------------- .nv.info._Z19vectorsum_coalescedmPiS_S_ --------------------------
	.section	.nv.info._Z19vectorsum_coalescedmPiS_S_,"",@"SHT_CUDA_INFO"
	.sectionflags	@""
	.align	4


	//----- nvinfo : EIATTR_CUDA_API_VERSION
	.align		4
        /*0000*/ 	.byte	0x04, 0x37
        /*0002*/ 	.short	(.L_13 - .L_12)
.L_12:
        /*0004*/ 	.word	0x00000082


	//----- nvinfo : EIATTR_KPARAM_INFO
	.align		4
.L_13:
        /*0008*/ 	.byte	0x04, 0x17
        /*000a*/ 	.short	(.L_15 - .L_14)
.L_14:
        /*000c*/ 	.word	0x00000000
        /*0010*/ 	.short	0x0003
        /*0012*/ 	.short	0x0018
        /*0014*/ 	.byte	0x00, 0xf5, 0x21, 0x00


	//----- nvinfo : EIATTR_KPARAM_INFO
	.align		4
.L_15:
        /*0018*/ 	.byte	0x04, 0x17
        /*001a*/ 	.short	(.L_17 - .L_16)
.L_16:
        /*001c*/ 	.word	0x00000000
        /*0020*/ 	.short	0x0002
        /*0022*/ 	.short	0x0010
        /*0024*/ 	.byte	0x00, 0xf5, 0x21, 0x00


	//----- nvinfo : EIATTR_KPARAM_INFO
	.align		4
.L_17:
        /*0028*/ 	.byte	0x04, 0x17
        /*002a*/ 	.short	(.L_19 - .L_18)
.L_18:
        /*002c*/ 	.word	0x00000000
        /*0030*/ 	.short	0x0001
        /*0032*/ 	.short	0x0008
        /*0034*/ 	.byte	0x00, 0xf5, 0x21, 0x00


	//----- nvinfo : EIATTR_KPARAM_INFO
	.align		4
.L_19:
        /*0038*/ 	.byte	0x04, 0x17
        /*003a*/ 	.short	(.L_21 - .L_20)
.L_20:
        /*003c*/ 	.word	0x00000000
        /*0040*/ 	.short	0x0000
        /*0042*/ 	.short	0x0000
        /*0044*/ 	.byte	0x00, 0xf0, 0x21, 0x00


	//----- nvinfo : EIATTR_SPARSE_MMA_MASK
	.align		4
.L_21:
        /*0048*/ 	.byte	0x03, 0x50
        /*004a*/ 	.short	0x0000


	//----- nvinfo : EIATTR_MAXREG_COUNT
	.align		4
        /*004c*/ 	.byte	0x03, 0x1b
        /*004e*/ 	.short	0x00ff


	//----- nvinfo : EIATTR_MERCURY_ISA_VERSION
	.align		4
        /*0050*/ 	.byte	0x03, 0x5f
        /*0052*/ 	.short	0x0101


	//----- nvinfo : EIATTR_VRC_CTA_INIT_COUNT
	.align		4
        /*0054*/ 	.byte	0x02, 0x4a
	.zero		1
	.zero		1


	//----- nvinfo : EIATTR_EXIT_INSTR_OFFSETS
	.align		4
        /*0058*/ 	.byte	0x04, 0x1c
        /*005a*/ 	.short	(.L_23 - .L_22)


	//   ....[0]....
.L_22:
        /*005c*/ 	.word	0x00000080


	//   ....[1]....
        /*0060*/ 	.word	0x00000210


	//----- nvinfo : EIATTR_CRS_STACK_SIZE
	.align		4
.L_23:
        /*0064*/ 	.byte	0x04, 0x1e
        /*0066*/ 	.short	(.L_25 - .L_24)
.L_24:
        /*0068*/ 	.word	0x00000000


	//----- nvinfo : EIATTR_CBANK_PARAM_SIZE
	.align		4
.L_25:
        /*006c*/ 	.byte	0x03, 0x19
        /*006e*/ 	.short	0x0020


	//----- nvinfo : EIATTR_PARAM_CBANK
	.align		4
        /*0070*/ 	.byte	0x04, 0x0a
        /*0072*/ 	.short	(.L_27 - .L_26)
	.align		4
.L_26:
        /*0074*/ 	.word	index@(.nv.constant0._Z19vectorsum_coalescedmPiS_S_)
        /*0078*/ 	.short	0x0380
        /*007a*/ 	.short	0x0020


	//----- nvinfo : EIATTR_SW_WAR
	.align		4
.L_27:
        /*007c*/ 	.byte	0x04, 0x36
        /*007e*/ 	.short	(.L_29 - .L_28)
.L_28:
        /*0080*/ 	.word	0x00000008
.L_29:


//--------------------- .nv.info._Z22vectorsum_noncoalescedmPiS_S_ --------------------------
	.section	.nv.info._Z22vectorsum_noncoalescedmPiS_S_,"",@"SHT_CUDA_INFO"
	.sectionflags	@""
	.align	4


	//----- nvinfo : EIATTR_CUDA_API_VERSION
	.align		4
        /*0000*/ 	.byte	0x04, 0x37
        /*0002*/ 	.short	(.L_31 - .L_30)
.L_30:
        /*0004*/ 	.word	0x00000082


	//----- nvinfo : EIATTR_KPARAM_INFO
	.align		4
.L_31:
        /*0008*/ 	.byte	0x04, 0x17
        /*000a*/ 	.short	(.L_33 - .L_32)
.L_32:
        /*000c*/ 	.word	0x00000000
        /*0010*/ 	.short	0x0003
        /*0012*/ 	.short	0x0018
        /*0014*/ 	.byte	0x00, 0xf5, 0x21, 0x00


	//----- nvinfo : EIATTR_KPARAM_INFO
	.align		4
.L_33:
        /*0018*/ 	.byte	0x04, 0x17
        /*001a*/ 	.short	(.L_35 - .L_34)
.L_34:
        /*001c*/ 	.word	0x00000000
        /*0020*/ 	.short	0x0002
        /*0022*/ 	.short	0x0010
        /*0024*/ 	.byte	0x00, 0xf5, 0x21, 0x00


	//----- nvinfo : EIATTR_KPARAM_INFO
	.align		4
.L_35:
        /*0028*/ 	.byte	0x04, 0x17
        /*002a*/ 	.short	(.L_37 - .L_36)
.L_36:
        /*002c*/ 	.word	0x00000000
        /*0030*/ 	.short	0x0001
        /*0032*/ 	.short	0x0008
        /*0034*/ 	.byte	0x00, 0xf5, 0x21, 0x00


	//----- nvinfo : EIATTR_KPARAM_INFO
	.align		4
.L_37:
        /*0038*/ 	.byte	0x04, 0x17
        /*003a*/ 	.short	(.L_39 - .L_38)
.L_38:
        /*003c*/ 	.word	0x00000000
        /*0040*/ 	.short	0x0000
        /*0042*/ 	.short	0x0000
        /*0044*/ 	.byte	0x00, 0xf0, 0x21, 0x00


	//----- nvinfo : EIATTR_SPARSE_MMA_MASK
	.align		4
.L_39:
        /*0048*/ 	.byte	0x03, 0x50
        /*004a*/ 	.short	0x0000


	//----- nvinfo : EIATTR_MAXREG_COUNT
	.align		4
        /*004c*/ 	.byte	0x03, 0x1b
        /*004e*/ 	.short	0x00ff


	//----- nvinfo : EIATTR_MERCURY_ISA_VERSION
	.align		4
        /*0050*/ 	.byte	0x03, 0x5f
        /*0052*/ 	.short	0x0101


	//----- nvinfo : EIATTR_VRC_CTA_INIT_COUNT
	.align		4
        /*0054*/ 	.byte	0x02, 0x4a
	.zero		1
	.zero		1


	//----- nvinfo : EIATTR_EXIT_INSTR_OFFSETS
	.align		4
        /*0058*/ 	.byte	0x04, 0x1c
        /*005a*/ 	.short	(.L_41 - .L_40)


	//   ....[0]....
.L_40:
        /*005c*/ 	.word	0x000000d0


	//   ....[1]....
        /*0060*/ 	.word	0x00000400


	//   ....[2]....
        /*0064*/ 	.word	0x00000ff0


	//   ....[3]....
        /*0068*/ 	.word	0x00001100


	//----- nvinfo : EIATTR_CRS_STACK_SIZE
	.align		4
.L_41:
        /*006c*/ 	.byte	0x04, 0x1e
        /*006e*/ 	.short	(.L_43 - .L_42)
.L_42:
        /*0070*/ 	.word	0x00000000


	//----- nvinfo : EIATTR_CBANK_PARAM_SIZE
	.align		4
.L_43:
        /*0074*/ 	.byte	0x03, 0x19
        /*0076*/ 	.short	0x0020


	//----- nvinfo : EIATTR_PARAM_CBANK
	.align		4
        /*0078*/ 	.byte	0x04, 0x0a
        /*007a*/ 	.short	(.L_45 - .L_44)
	.align		4
.L_44:
        /*007c*/ 	.word	index@(.nv.constant0._Z22vectorsum_noncoalescedmPiS_S_)
        /*0080*/ 	.short	0x0380
        /*0082*/ 	.short	0x0020


	//----- nvinfo : EIATTR_SW_WAR
	.align		4
.L_45:
        /*0084*/ 	.byte	0x04, 0x36
        /*0086*/ 	.short	(.L_47 - .L_46)
.L_46:
        /*0088*/ 	.word	0x00000008
.L_47:


//--------------------- .nv.callgraph             --------------------------
	.section	.nv.callgraph,"",@"SHT_CUDA_CALLGRAPH"
	.align	4
	.sectionentsize	8
	.align		4
        /*0000*/ 	.word	0x00000000
	.align		4
        /*0004*/ 	.word	0xffffffff
	.align		4
        /*0008*/ 	.word	0x00000000
	.align		4
        /*000c*/ 	.word	0xfffffffe
	.align		4
        /*0010*/ 	.word	0x00000000
	.align		4
        /*0014*/ 	.word	0xfffffffd
	.align		4
        /*0018*/ 	.word	0x00000000
	.align		4
        /*001c*/ 	.word	0xfffffffc


//--------------------- .text._Z19vectorsum_coalescedmPiS_S_ --------------------------
	.section	.text._Z19vectorsum_coalescedmPiS_S_,"ax",@progbits
	.align	128
        .global         _Z19vectorsum_coalescedmPiS_S_
        .type           _Z19vectorsum_coalescedmPiS_S_,@function
        .size           _Z19vectorsum_coalescedmPiS_S_,(.L_x_13 - _Z19vectorsum_coalescedmPiS_S_)
        .other          _Z19vectorsum_coalescedmPiS_S_,@"STO_CUDA_ENTRY STV_DEFAULT"
_Z19vectorsum_coalescedmPiS_S_:
.text._Z19vectorsum_coalescedmPiS_S_:
[----:B------:R-:W-:Y:S01]  /*0000*/  LDC R1, c[0x0][0x37c] ;  /* 0x0000df00ff017b82 */ /* 0x000fe20000000800 */
[----:B------:R-:W0:Y:S07]  /*0010*/  S2R R3, SR_TID.X ;  /* 0x0000000000037919 */ /* 0x000e2e0000002100 */
[----:B------:R-:W0:Y:S01]  /*0020*/  S2UR UR4, SR_CTAID.X ;  /* 0x00000000000479c3 */ /* 0x000e220000002500 */
[----:B------:R-:W1:Y:S07]  /*0030*/  LDCU.64 UR8, c[0x0][0x380] ;  /* 0x00007000ff0877ac */ /* 0x000e6e0008000a00 */
[----:B------:R-:W0:Y:S02]  /*0040*/  LDC R2, c[0x0][0x360] ;  /* 0x0000d800ff027b82 */ /* 0x000e240000000800 */
[----:B0-----:R-:W-:-:S05]  /*0050*/  IMAD R0, R2, UR4, R3 ;  /* 0x0000000402007c24 */ /* 0x001fca000f8e0203 */
[----:B-1----:R-:W-:-:S04]  /*0060*/  ISETP.GE.U32.AND P0, PT, R0, UR8, PT ;  /* 0x0000000800007c0c */ /* 0x002fc8000bf06070 */
[----:B------:R-:W-:-:S13]  /*0070*/  ISETP.GE.U32.AND.EX P0, PT, RZ, UR9, PT, P0 ;  /* 0x00000009ff007c0c */ /* 0x000fda000bf06100 */
[----:B------:R-:W-:Y:S05]  /*0080*/  @P0 EXIT ;  /* 0x000000000000094d */ /* 0x000fea0003800000 */
[----:B------:R-:W0:Y:S01]  /*0090*/  LDCU UR4, c[0x0][0x370] ;  /* 0x00006e00ff0477ac */ /* 0x000e220008000800 */
[----:B------:R-:W-:Y:S02]  /*00a0*/  IMAD.MOV.U32 R11, RZ, RZ, R0 ;  /* 0x000000ffff0b7224 */ /* 0x000fe400078e0000 */
[----:B------:R-:W-:Y:S01]  /*00b0*/  IMAD.MOV.U32 R8, RZ, RZ, RZ ;  /* 0x000000ffff087224 */ /* 0x000fe200078e00ff */
[----:B------:R-:W1:Y:S01]  /*00c0*/  LDCU.64 UR6, c[0x0][0x358] ;  /* 0x00006b00ff0677ac */ /* 0x000e620008000a00 */
[----:B------:R-:W2:Y:S01]  /*00d0*/  LDCU.64 UR10, c[0x0][0x388] ;  /* 0x00007100ff0a77ac */ /* 0x000ea20008000a00 */
[----:B------:R-:W3:Y:S01]  /*00e0*/  LDCU.128 UR12, c[0x0][0x390] ;  /* 0x00007200ff0c77ac */ /* 0x000ee20008000c00 */
[----:B0-----:R-:W-:-:S07]  /*00f0*/  IMAD R0, R2, UR4, RZ ;  /* 0x0000000402007c24 */ /* 0x001fce000f8e02ff */
.L_x_0:
[C---:B0-----:R-:W-:Y:S01]  /*0100*/  IMAD.SHL.U32 R6, R11.reuse, 0x4, RZ ;  /* 0x000000040b067824 */ /* 0x041fe200078e00ff */
[----:B------:R-:W-:-:S04]  /*0110*/  SHF.L.U64.HI R7, R11, 0x2, R8 ;  /* 0x000000020b077819 */ /* 0x000fc80000010208 */
[C---:B---3--:R-:W-:Y:S02]  /*0120*/  IADD3 R4, P1, PT, R6.reuse, UR12, RZ ;  /* 0x0000000c06047c10 */ /* 0x048fe4000ff3e0ff */
[----:B--2---:R-:W-:Y:S02]  /*0130*/  IADD3 R2, P0, PT, R6, UR10, RZ ;  /* 0x0000000a06027c10 */ /* 0x004fe4000ff1e0ff */
[C---:B------:R-:W-:Y:S02]  /*0140*/  IADD3.X R5, PT, PT, R7.reuse, UR13, RZ, P1, !PT ;  /* 0x0000000d07057c10 */ /* 0x040fe40008ffe4ff */
[----:B------:R-:W-:-:S04]  /*0150*/  IADD3.X R3, PT, PT, R7, UR11, RZ, P0, !PT ;  /* 0x0000000b07037c10 */ /* 0x000fc800087fe4ff */
[----:B-1----:R-:W2:Y:S04]  /*0160*/  LDG.E R5, desc[UR6][R4.64] ;  /* 0x0000000604057981 */ /* 0x002ea8000c1e1900 */
[----:B------:R-:W2:Y:S01]  /*0170*/  LDG.E R2, desc[UR6][R2.64] ;  /* 0x0000000602027981 */ /* 0x000ea2000c1e1900 */
[----:B------:R-:W-:-:S04]  /*0180*/  IADD3 R6, P0, PT, R6, UR14, RZ ;  /* 0x0000000e06067c10 */ /* 0x000fc8000ff1e0ff */
[----:B------:R-:W-:Y:S02]  /*0190*/  IADD3.X R7, PT, PT, R7, UR15, RZ, P0, !PT ;  /* 0x0000000f07077c10 */ /* 0x000fe400087fe4ff */
[----:B------:R-:W-:-:S05]  /*01a0*/  IADD3 R11, P0, PT, R0, R11, RZ ;  /* 0x0000000b000b7210 */ /* 0x000fca0007f1e0ff */
[----:B------:R-:W-:Y:S01]  /*01b0*/  IMAD.X R8, RZ, RZ, R8, P0 ;  /* 0x000000ffff087224 */ /* 0x000fe200000e0608 */
[----:B------:R-:W-:-:S04]  /*01c0*/  ISETP.GE.U32.AND P0, PT, R11, UR8, PT ;  /* 0x000000080b007c0c */ /* 0x000fc8000bf06070 */
[----:B------:R-:W-:Y:S01]  /*01d0*/  ISETP.GE.U32.AND.EX P0, PT, R8, UR9, PT, P0 ;  /* 0x0000000908007c0c */ /* 0x000fe2000bf06100 */
[----:B--2---:R-:W-:-:S05]  /*01e0*/  IMAD.IADD R9, R2, 0x1, R5 ;  /* 0x0000000102097824 */ /* 0x004fca00078e0205 */
[----:B------:R0:W-:Y:S07]  /*01f0*/  STG.E desc[UR6][R6.64], R9 ;  /* 0x0000000906007986 */ /* 0x0001ee000c101906 */
[----:B------:R-:W-:Y:S05]  /*0200*/  @!P0 BRA `(.L_x_0) ;  /* 0xfffffffc00bc8947 */ /* 0x000fea000383ffff */
[----:B------:R-:W-:Y:S05]  /*0210*/  EXIT ;  /* 0x000000000000794d */ /* 0x000fea0003800000 */
.L_x_1:
[----:B------:R-:W-:-:S00]  /*0220*/  BRA `(.L_x_1) ;  /* 0xfffffffc00fc7947 */ /* 0x000fc0000383ffff */
[----:B------:R-:W-:-:S00]  /*0230*/  NOP ;  /* 0x0000000000007918 */ /* 0x000fc00000000000 */
        /* <DEDUP_REMOVED lines=12> */
.L_x_13:


//--------------------- .text._Z22vectorsum_noncoalescedmPiS_S_ --------------------------
	.section	.text._Z22vectorsum_noncoalescedmPiS_S_,"ax",@progbits
	.align	128
        .global         _Z22vectorsum_noncoalescedmPiS_S_
        .type           _Z22vectorsum_noncoalescedmPiS_S_,@function
        .size           _Z22vectorsum_noncoalescedmPiS_S_,(.L_x_14 - _Z22vectorsum_noncoalescedmPiS_S_)
        .other          _Z22vectorsum_noncoalescedmPiS_S_,@"STO_CUDA_ENTRY STV_DEFAULT"
_Z22vectorsum_noncoalescedmPiS_S_:
.text._Z22vectorsum_noncoalescedmPiS_S_:
[----:B------:R-:W-:Y:S01]  /*0000*/  LDC R1, c[0x0][0x37c] ;  /* 0x0000df00ff017b82 */ /* 0x000fe20000000800 */
[----:B------:R-:W0:Y:S07]  /*0010*/  S2R R0, SR_TID.X ;  /* 0x0000000000007919 */ /* 0x000e2e0000002100 */
[----:B------:R-:W0:Y:S01]  /*0020*/  S2UR UR4, SR_CTAID.X ;  /* 0x00000000000479c3 */ /* 0x000e220000002500 */
[----:B------:R-:W1:Y:S07]  /*0030*/  LDCU.64 UR6, c[0x0][0x380] ;  /* 0x00007000ff0677ac */ /* 0x000e6e0008000a00 */
[----:B------:R-:W0:Y:S02]  /*0040*/  LDC R7, c[0x0][0x360] ;  /* 0x0000d800ff077b82 */ /* 0x000e240000000800 */
[----:B0-----:R-:W-:-:S04]  /*0050*/  IMAD R7, R7, UR4, R0 ;  /* 0x0000000407077c24 */ /* 0x001fc8000f8e0200 */
[C---:B------:R-:W-:Y:S02]  /*0060*/  VIADD R6, R7.reuse, 0x1 ;  /* 0x0000000107067836 */ /* 0x040fe40000000000 */
[----:B-1----:R-:W-:-:S04]  /*0070*/  IMAD.WIDE.U32 R4, R7, UR6, RZ ;  /* 0x0000000607047c25 */ /* 0x002fc8000f8e00ff */
[----:B------:R-:W-:-:S04]  /*0080*/  IMAD.WIDE.U32 R2, R6, UR6, RZ ;  /* 0x0000000606027c25 */ /* 0x000fc8000f8e00ff */
[----:B------:R-:W-:Y:S01]  /*0090*/  IMAD R11, R7, UR7, R5 ;  /* 0x00000007070b7c24 */ /* 0x000fe2000f8e0205 */
[----:B------:R-:W-:Y:S01]  /*00a0*/  ISETP.GE.U32.AND P0, PT, R4, R2, PT ;  /* 0x000000020400720c */ /* 0x000fe20003f06070 */
[----:B------:R-:W-:-:S05]  /*00b0*/  IMAD R0, R6, UR7, R3 ;  /* 0x0000000706007c24 */ /* 0x000fca000f8e0203 */
[----:B------:R-:W-:-:S13]  /*00c0*/  ISETP.GE.U32.AND.EX P0, PT, R11, R0, PT, P0 ;  /* 0x000000000b00720c */ /* 0x000fda0003f06100 */
[----:B------:R-:W-:Y:S05]  /*00d0*/  @P0 EXIT ;  /* 0x000000000000094d */ /* 0x000fea0003800000 */
[----:B------:R-:W-:Y:S01]  /*00e0*/  IADD3 R5, P0, PT, -R7, R6, RZ ;  /* 0x0000000607057210 */ /* 0x000fe20007f1e1ff */
[----:B------:R-:W0:Y:S01]  /*00f0*/  LDCU.64 UR4, c[0x0][0x358] ;  /* 0x00006b00ff0477ac */ /* 0x000e220008000a00 */
[----:B------:R-:W-:Y:S01]  /*0100*/  BSSY.RECONVERGENT B0, `(.L_x_2) ;  /* 0x000002f000007945 */ /* 0x000fe20003800200 */
[----:B------:R-:W-:Y:S02]  /*0110*/  IMAD.MOV.U32 R13, RZ, RZ, R4 ;  /* 0x000000ffff0d7224 */ /* 0x000fe400078e0004 */
[----:B------:R-:W-:-:S04]  /*0120*/  IMAD.WIDE.U32 R6, R5, UR6, RZ ;  /* 0x0000000605067c25 */ /* 0x000fc8000f8e00ff */
[----:B------:R-:W-:Y:S01]  /*0130*/  IMAD.X R8, RZ, RZ, -0x1, P0 ;  /* 0xffffffffff087424 */ /* 0x000fe200000e06ff */
[C---:B------:R-:W-:Y:S02]  /*0140*/  LOP3.LUT R14, R6.reuse, 0x3, RZ, 0xc0, !PT ;  /* 0x00000003060e7812 */ /* 0x040fe400078ec0ff */
[----:B------:R-:W-:Y:S01]  /*0150*/  IADD3 R9, P2, PT, R6, -0x1, RZ ;  /* 0xffffffff06097810 */ /* 0x000fe20007f5e0ff */
[----:B------:R-:W-:Y:S01]  /*0160*/  IMAD R8, R8, UR6, RZ ;  /* 0x0000000608087c24 */ /* 0x000fe2000f8e02ff */
[----:B------:R-:W-:Y:S02]  /*0170*/  ISETP.NE.U32.AND P1, PT, R14, RZ, PT ;  /* 0x000000ff0e00720c */ /* 0x000fe40003f25070 */
[----:B------:R-:W-:Y:S01]  /*0180*/  ISETP.GE.U32.AND P0, PT, R9, 0x3, PT ;  /* 0x000000030900780c */ /* 0x000fe20003f06070 */
[----:B------:R-:W-:Y:S01]  /*0190*/  IMAD R6, R5, UR7, R8 ;  /* 0x0000000705067c24 */ /* 0x000fe2000f8e0208 */
[----:B------:R-:W-:-:S04]  /*01a0*/  ISETP.NE.AND.EX P1, PT, RZ, RZ, PT, P1 ;  /* 0x000000ffff00720c */ /* 0x000fc80003f25310 */
[----:B------:R-:W-:-:S04]  /*01b0*/  IADD3.X R6, PT, PT, R7, -0x1, R6, P2, !PT ;  /* 0xffffffff07067810 */ /* 0x000fc800017fe406 */
[----:B------:R-:W-:-:S05]  /*01c0*/  ISETP.GE.U32.AND.EX P0, PT, R6, RZ, PT, P0 ;  /* 0x000000ff0600720c */ /* 0x000fca0003f06100 */
[----:B0-----:R-:W-:Y:S08]  /*01d0*/  @!P1 BRA `(.L_x_3) ;  /* 0x0000000000849947 */ /* 0x001ff00003800000 */
[----:B------:R-:W0:Y:S01]  /*01e0*/  LDCU.128 UR8, c[0x0][0x390] ;  /* 0x00007200ff0877ac */ /* 0x000e220008000c00 */
[C---:B------:R-:W-:Y:S01]  /*01f0*/  IMAD.SHL.U32 R8, R13.reuse, 0x4, RZ ;  /* 0x000000040d087824 */ /* 0x040fe200078e00ff */
[----:B------:R-:W-:Y:S01]  /*0200*/  SHF.L.U64.HI R7, R13, 0x2, R11 ;  /* 0x000000020d077819 */ /* 0x000fe2000001020b */
[----:B------:R-:W-:Y:S01]  /*0210*/  IMAD.MOV.U32 R16, RZ, RZ, RZ ;  /* 0x000000ffff107224 */ /* 0x000fe200078e00ff */
[----:B------:R-:W1:Y:S01]  /*0220*/  LDCU.64 UR6, c[0x0][0x388] ;  /* 0x00007100ff0677ac */ /* 0x000e620008000a00 */
[----:B------:R-:W-:-:S05]  /*0230*/  IADD3 R13, P4, PT, R14, R13, RZ ;  /* 0x0000000d0e0d7210 */ /* 0x000fca0007f9e0ff */
[----:B------:R-:W-:Y:S01]  /*0240*/  IMAD.X R11, R16, 0x1, R11, P4 ;  /* 0x00000001100b7824 */ /* 0x000fe200020e060b */
[C---:B0-----:R-:W-:Y:S02]  /*0250*/  IADD3 R12, P1, PT, R8.reuse, UR10, RZ ;  /* 0x0000000a080c7c10 */ /* 0x041fe4000ff3e0ff */
[C---:B------:R-:W-:Y:S02]  /*0260*/  IADD3 R10, P2, PT, R8.reuse, UR8, RZ ;  /* 0x00000008080a7c10 */ /* 0x040fe4000ff5e0ff */
[----:B-1----:R-:W-:Y:S02]  /*0270*/  IADD3 R8, P3, PT, R8, UR6, RZ ;  /* 0x0000000608087c10 */ /* 0x002fe4000ff7e0ff */
[C---:B------:R-:W-:Y:S02]  /*0280*/  IADD3.X R17, PT, PT, R7.reuse, UR11, RZ, P1, !PT ;  /* 0x0000000b07117c10 */ /* 0x040fe40008ffe4ff */
[C---:B------:R-:W-:Y:S02]  /*0290*/  IADD3.X R15, PT, PT, R7.reuse, UR9, RZ, P2, !PT ;  /* 0x00000009070f7c10 */ /* 0x040fe400097fe4ff */
[----:B------:R-:W-:-:S07]  /*02a0*/  IADD3.X R7, PT, PT, R7, UR7, RZ, P3, !PT ;  /* 0x0000000707077c10 */ /* 0x000fce0009ffe4ff */
.L_x_4:
[----:B------:R-:W-:Y:S02]  /*02b0*/  IMAD.MOV.U32 R6, RZ, RZ, R8 ;  /* 0x000000ffff067224 */ /* 0x000fe400078e0008 */
[----:B0-----:R-:W-:Y:S02]  /*02c0*/  IMAD.MOV.U32 R5, RZ, RZ, R15 ;  /* 0x000000ffff057224 */ /* 0x001fe400078e000f */
[----:B------:R-:W-:Y:S02]  /*02d0*/  IMAD.MOV.U32 R4, RZ, RZ, R10 ;  /* 0x000000ffff047224 */ /* 0x000fe400078e000a */
[----:B------:R-:W2:Y:S04]  /*02e0*/  LDG.E R6, desc[UR4][R6.64] ;  /* 0x0000000406067981 */ /* 0x000ea8000c1e1900 */
[----:B------:R0:W2:Y:S01]  /*02f0*/  LDG.E R5, desc[UR4][R4.64] ;  /* 0x0000000404057981 */ /* 0x0000a2000c1e1900 */
[----:B------:R-:W-:-:S02]  /*0300*/  IADD3 R14, P1, PT, R14, -0x1, RZ ;  /* 0xffffffff0e0e7810 */ /* 0x000fc40007f3e0ff */
[----:B------:R-:W-:Y:S02]  /*0310*/  IADD3 R10, P3, PT, R10, 0x4, RZ ;  /* 0x000000040a0a7810 */ /* 0x000fe40007f7e0ff */
[----:B------:R-:W-:Y:S02]  /*0320*/  IADD3.X R16, PT, PT, R16, -0x1, RZ, P1, !PT ;  /* 0xffffffff10107810 */ /* 0x000fe40000ffe4ff */
[----:B------:R-:W-:Y:S01]  /*0330*/  ISETP.NE.U32.AND P1, PT, R14, RZ, PT ;  /* 0x000000ff0e00720c */ /* 0x000fe20003f25070 */
[----:B------:R-:W-:Y:S01]  /*0340*/  IMAD.X R15, RZ, RZ, R15, P3 ;  /* 0x000000ffff0f7224 */ /* 0x000fe200018e060f */
[----:B------:R-:W-:Y:S02]  /*0350*/  IADD3 R8, P4, PT, R8, 0x4, RZ ;  /* 0x0000000408087810 */ /* 0x000fe40007f9e0ff */
[----:B0-----:R-:W-:Y:S02]  /*0360*/  MOV R4, R12 ;  /* 0x0000000c00047202 */ /* 0x001fe40000000f00 */
[----:B------:R-:W-:Y:S01]  /*0370*/  ISETP.NE.AND.EX P1, PT, R16, RZ, PT, P1 ;  /* 0x000000ff1000720c */ /* 0x000fe20003f25310 */
[----:B------:R-:W-:Y:S01]  /*0380*/  IMAD.X R7, RZ, RZ, R7, P4 ;  /* 0x000000ffff077224 */ /* 0x000fe200020e0607 */
[----:B------:R-:W-:Y:S01]  /*0390*/  IADD3 R12, P2, PT, R12, 0x4, RZ ;  /* 0x000000040c0c7810 */ /* 0x000fe20007f5e0ff */
[----:B--2---:R-:W-:-:S02]  /*03a0*/  IMAD.IADD R9, R6, 0x1, R5 ;  /* 0x0000000106097824 */ /* 0x004fc400078e0205 */
[--C-:B------:R-:W-:Y:S02]  /*03b0*/  IMAD.MOV.U32 R5, RZ, RZ, R17.reuse ;  /* 0x000000ffff057224 */ /* 0x100fe400078e0011 */
[----:B------:R-:W-:-:S03]  /*03c0*/  IMAD.X R17, RZ, RZ, R17, P2 ;  /* 0x000000ffff117224 */ /* 0x000fc600010e0611 */
[----:B------:R0:W-:Y:S03]  /*03d0*/  STG.E desc[UR4][R4.64], R9 ;  /* 0x0000000904007986 */ /* 0x0001e6000c101904 */
[----:B------:R-:W-:Y:S05]  /*03e0*/  @P1 BRA `(.L_x_4) ;  /* 0xfffffffc00b01947 */ /* 0x000fea000383ffff */
.L_x_3:
[----:B------:R-:W-:Y:S05]  /*03f0*/  BSYNC.RECONVERGENT B0 ;  /* 0x0000000000007941 */ /* 0x000fea0003800200 */
.L_x_2:
[----:B------:R-:W-:Y:S05]  /*0400*/  @!P0 EXIT ;  /* 0x000000000000894d */ /* 0x000fea0003800000 */
[----:B------:R-:W1:Y:S01]  /*0410*/  LDCU.64 UR6, c[0x0][0x388] ;  /* 0x00007100ff0677ac */ /* 0x000e620008000a00 */
[C---:B------:R-:W-:Y:S01]  /*0420*/  ISETP.GE.U32.AND P1, PT, R13.reuse, R2, PT ;  /* 0x000000020d00720c */ /* 0x040fe20003f26070 */
[----:B------:R-:W-:Y:S01]  /*0430*/  BSSY.RECONVERGENT B0, `(.L_x_5) ;  /* 0x000002a000007945 */ /* 0x000fe20003800200 */
[----:B0-----:R-:W-:Y:S01]  /*0440*/  LEA R4, P2, R13, 0x8, 0x2 ;  /* 0x000000080d047811 */ /* 0x001fe200078410ff */
[----:B------:R-:W0:Y:S01]  /*0450*/  LDCU.128 UR8, c[0x0][0x390] ;  /* 0x00007200ff0877ac */ /* 0x000e220008000c00 */
[----:B------:R-:W-:Y:S02]  /*0460*/  ISETP.GE.U32.AND.EX P1, PT, R11, R0, PT, P1 ;  /* 0x000000000b00720c */ /* 0x000fe40003f26110 */
[----:B------:R-:W-:Y:S02]  /*0470*/  LEA.HI.X R5, R13, RZ, R11, 0x2, P2 ;  /* 0x000000ff0d057211 */ /* 0x000fe400010f140b */
[C---:B-1----:R-:W-:Y:S02]  /*0480*/  IADD3 R8, P0, PT, R4.reuse, UR6, RZ ;  /* 0x0000000604087c10 */ /* 0x042fe4000ff1e0ff */
[----:B0-----:R-:W-:-:S02]  /*0490*/  IADD3 R6, P2, PT, R4, UR8, RZ ;  /* 0x0000000804067c10 */ /* 0x001fc4000ff5e0ff */
[----:B------:R-:W-:Y:S02]  /*04a0*/  IADD3 R4, P3, PT, R4, UR10, RZ ;  /* 0x0000000a04047c10 */ /* 0x000fe4000ff7e0ff */
[C---:B------:R-:W-:Y:S02]  /*04b0*/  IADD3.X R9, PT, PT, R5.reuse, UR7, RZ, P0, !PT ;  /* 0x0000000705097c10 */ /* 0x040fe400087fe4ff */
[C---:B------:R-:W-:Y:S02]  /*04c0*/  IADD3.X R7, PT, PT, R5.reuse, UR9, RZ, P2, !PT ;  /* 0x0000000905077c10 */ /* 0x040fe400097fe4ff */
[----:B------:R-:W-:Y:S02]  /*04d0*/  IADD3.X R5, PT, PT, R5, UR11, RZ, P3, !PT ;  /* 0x0000000b05057c10 */ /* 0x000fe40009ffe4ff */
[----:B------:R-:W-:Y:S01]  /*04e0*/  PLOP3.LUT P0, PT, PT, PT, PT, 0x80, 0x8 ;  /* 0x000000000008781c */ /* 0x000fe20003f0f070 */
[----:B------:R-:W-:-:S12]  /*04f0*/  @!P1 BRA `(.L_x_6) ;  /* 0x0000000000749947 */ /* 0x000fd80003800000 */
[----:B------:R-:W2:Y:S04]  /*0500*/  LDG.E R10, desc[UR4][R8.64+-0x8] ;  /* 0xfffff804080a7981 */ /* 0x000ea8000c1e1900 */
[----:B------:R-:W2:Y:S02]  /*0510*/  LDG.E R15, desc[UR4][R6.64+-0x8] ;  /* 0xfffff804060f7981 */ /* 0x000ea4000c1e1900 */
[----:B--2---:R-:W-:-:S05]  /*0520*/  IMAD.IADD R15, R10, 0x1, R15 ;  /* 0x000000010a0f7824 */ /* 0x004fca00078e020f */
[----:B------:R0:W-:Y:S04]  /*0530*/  STG.E desc[UR4][R4.64+-0x8], R15 ;  /* 0xfffff80f04007986 */ /* 0x0001e8000c101904 */
[----:B------:R-:W2:Y:S04]  /*0540*/  LDG.E R10, desc[UR4][R8.64+-0x4] ;  /* 0xfffffc04080a7981 */ /* 0x000ea8000c1e1900 */
[----:B------:R-:W2:Y:S02]  /*0550*/  LDG.E R17, desc[UR4][R6.64+-0x4] ;  /* 0xfffffc0406117981 */ /* 0x000ea4000c1e1900 */
[----:B--2---:R-:W-:-:S05]  /*0560*/  IMAD.IADD R17, R10, 0x1, R17 ;  /* 0x000000010a117824 */ /* 0x004fca00078e0211 */
[----:B------:R-:W-:Y:S04]  /*0570*/  STG.E desc[UR4][R4.64+-0x4], R17 ;  /* 0xfffffc1104007986 */ /* 0x000fe8000c101904 */
[----:B------:R-:W2:Y:S04]  /*0580*/  LDG.E R10, desc[UR4][R8.64] ;  /* 0x00000004080a7981 */ /* 0x000ea8000c1e1900 */
[----:B------:R-:W2:Y:S02]  /*0590*/  LDG.E R19, desc[UR4][R6.64] ;  /* 0x0000000406137981 */ /* 0x000ea4000c1e1900 */
[----:B--2---:R-:W-:-:S05]  /*05a0*/  IMAD.IADD R19, R10, 0x1, R19 ;  /* 0x000000010a137824 */ /* 0x004fca00078e0213 */
[----:B------:R-:W-:Y:S04]  /*05b0*/  STG.E desc[UR4][R4.64], R19 ;  /* 0x0000001304007986 */ /* 0x000fe8000c101904 */
[----:B------:R1:W2:Y:S04]  /*05c0*/  LDG.E R10, desc[UR4][R8.64+0x4] ;  /* 0x00000404080a7981 */ /* 0x0002a8000c1e1900 */
[----:B------:R3:W2:Y:S01]  /*05d0*/  LDG.E R21, desc[UR4][R6.64+0x4] ;  /* 0x0000040406157981 */ /* 0x0006a2000c1e1900 */
[----:B------:R-:W-:Y:S02]  /*05e0*/  IADD3 R13, P1, PT, R13, 0x4, RZ ;  /* 0x000000040d0d7810 */ /* 0x000fe40007f3e0ff */
[----:B------:R-:W-:-:S02]  /*05f0*/  IADD3 R14, P2, PT, R8, 0x10, RZ ;  /* 0x00000010080e7810 */ /* 0x000fc40007f5e0ff */
[----:B------:R-:W-:Y:S01]  /*0600*/  IADD3 R12, P3, PT, R6, 0x10, RZ ;  /* 0x00000010060c7810 */ /* 0x000fe20007f7e0ff */
[----:B------:R-:W-:Y:S01]  /*0610*/  IMAD.X R11, RZ, RZ, R11, P1 ;  /* 0x000000ffff0b7224 */ /* 0x000fe200008e060b */
[----:B------:R-:W-:Y:S01]  /*0620*/  PLOP3.LUT P0, PT, PT, PT, PT, 0x8, 0x80 ;  /* 0x000000000080781c */ /* 0x000fe20003f0e170 */
[----:B-1----:R-:W-:Y:S01]  /*0630*/  IMAD.MOV.U32 R8, RZ, RZ, R14 ;  /* 0x000000ffff087224 */ /* 0x002fe200078e000e */
[----:B------:R-:W-:Y:S01]  /*0640*/  IADD3.X R9, PT, PT, RZ, R9, RZ, P2, !PT ;  /* 0x00000009ff097210 */ /* 0x000fe200017fe4ff */
[----:B---3--:R-:W-:Y:S02]  /*0650*/  IMAD.X R7, RZ, RZ, R7, P3 ;  /* 0x000000ffff077224 */ /* 0x008fe400018e0607 */
[----:B------:R-:W-:Y:S02]  /*0660*/  IMAD.MOV.U32 R6, RZ, RZ, R12 ;  /* 0x000000ffff067224 */ /* 0x000fe400078e000c */
[----:B--2---:R-:W-:Y:S01]  /*0670*/  IMAD.IADD R21, R10, 0x1, R21 ;  /* 0x000000010a157824 */ /* 0x004fe200078e0215 */
[----:B------:R-:W-:-:S04]  /*0680*/  IADD3 R10, P4, PT, R4, 0x10, RZ ;  /* 0x00000010040a7810 */ /* 0x000fc80007f9e0ff */
[----:B------:R1:W-:Y:S01]  /*0690*/  STG.E desc[UR4][R4.64+0x4], R21 ;  /* 0x0000041504007986 */ /* 0x0003e2000c101904 */
[----:B0-----:R-:W-:Y:S02]  /*06a0*/  IMAD.X R15, RZ, RZ, R5, P4 ;  /* 0x000000ffff0f7224 */ /* 0x001fe400020e0605 */
[----:B-1----:R-:W-:Y:S02]  /*06b0*/  IMAD.MOV.U32 R4, RZ, RZ, R10 ;  /* 0x000000ffff047224 */ /* 0x002fe400078e000a */
[----:B------:R-:W-:-:S07]  /*06c0*/  IMAD.MOV.U32 R5, RZ, RZ, R15 ;  /* 0x000000ffff057224 */ /* 0x000fce00078e000f */
.L_x_6:
[----:B------:R-:W-:Y:S05]  /*06d0*/  BSYNC.RECONVERGENT B0 ;  /* 0x0000000000007941 */ /* 0x000fea0003800200 */
.L_x_5:
[----:B------:R-:W-:Y:S01]  /*06e0*/  IADD3 R10, P3, PT, -R13, R2, RZ ;  /* 0x000000020d0a7210 */ /* 0x000fe20007f7e1ff */
[----:B------:R-:W-:Y:S01]  /*06f0*/  BSSY.RECONVERGENT B0, `(.L_x_7) ;  /* 0x0000057000007945 */ /* 0x000fe20003800200 */
[----:B------:R-:W-:Y:S02]  /*0700*/  ISETP.GT.U32.AND P1, PT, R2, R13, PT ;  /* 0x0000000d0200720c */ /* 0x000fe40003f24070 */
[----:B------:R-:W-:Y:S01]  /*0710*/  ISETP.LE.U32.AND P2, PT, R10, 0xc, PT ;  /* 0x0000000c0a00780c */ /* 0x000fe20003f43070 */
[C---:B------:R-:W-:Y:S01]  /*0720*/  IMAD.X R10, R0.reuse, 0x1, ~R11, P3 ;  /* 0x00000001000a7824 */ /* 0x040fe200018e0e0b */
[----:B------:R-:W-:-:S04]  /*0730*/  ISETP.GT.U32.AND.EX P1, PT, R0, R11, PT, P1 ;  /* 0x0000000b0000720c */ /* 0x000fc80003f24110 */
[----:B------:R-:W-:-:S13]  /*0740*/  ISETP.LE.U32.OR.EX P1, PT, R10, RZ, !P1, P2 ;  /* 0x000000ff0a00720c */ /* 0x000fda0004f23520 */
[----:B------:R-:W-:Y:S05]  /*0750*/  @P1 BRA `(.L_x_8) ;  /* 0x0000000400401947 */ /* 0x000fea0003800000 */
[----:B------:R-:W-:Y:S02]  /*0760*/  IADD3 R12, P1, PT, R2, -0xc, RZ ;  /* 0xfffffff4020c7810 */ /* 0x000fe40007f3e0ff */
[----:B------:R-:W-:Y:S02]  /*0770*/  PLOP3.LUT P0, PT, PT, PT, PT, 0x8, 0x80 ;  /* 0x000000000080781c */ /* 0x000fe40003f0e170 */
[----:B------:R-:W-:-:S11]  /*0780*/  IADD3.X R10, PT, PT, R0, -0x1, RZ, P1, !PT ;  /* 0xffffffff000a7810 */ /* 0x000fd60000ffe4ff */
.L_x_9:
[----:B------:R-:W2:Y:S04]  /*0790*/  LDG.E R14, desc[UR4][R8.64+-0x8] ;  /* 0xfffff804080e7981 */ /* 0x000ea8000c1e1900 */
[----:B------:R-:W2:Y:S02]  /*07a0*/  LDG.E R15, desc[UR4][R6.64+-0x8] ;  /* 0xfffff804060f7981 */ /* 0x000ea4000c1e1900 */
[----:B--2---:R-:W-:-:S05]  /*07b0*/  IADD3 R15, PT, PT, R14, R15, RZ ;  /* 0x0000000f0e0f7210 */ /* 0x004fca0007ffe0ff */
[----:B------:R0:W-:Y:S04]  /*07c0*/  STG.E desc[UR4][R4.64+-0x8], R15 ;  /* 0xfffff80f04007986 */ /* 0x0001e8000c101904 */
[----:B------:R-:W2:Y:S04]  /*07d0*/  LDG.E R14, desc[UR4][R8.64+-0x4] ;  /* 0xfffffc04080e7981 */ /* 0x000ea8000c1e1900 */
[----:B------:R-:W2:Y:S02]  /*07e0*/  LDG.E R17, desc[UR4][R6.64+-0x4] ;  /* 0xfffffc0406117981 */ /* 0x000ea4000c1e1900 */
[----:B--2---:R-:W-:-:S05]  /*07f0*/  IMAD.IADD R17, R14, 0x1, R17 ;  /* 0x000000010e117824 */ /* 0x004fca00078e0211 */
[----:B------:R1:W-:Y:S04]  /*0800*/  STG.E desc[UR4][R4.64+-0x4], R17 ;  /* 0xfffffc1104007986 */ /* 0x0003e8000c101904 */
[----:B------:R-:W2:Y:S04]  /*0810*/  LDG.E R14, desc[UR4][R8.64] ;  /* 0x00000004080e7981 */ /* 0x000ea8000c1e1900 */
[----:B------:R-:W2:Y:S02]  /*0820*/  LDG.E R19, desc[UR4][R6.64] ;  /* 0x0000000406137981 */ /* 0x000ea4000c1e1900 */
[----:B--2---:R-:W-:-:S05]  /*0830*/  IMAD.IADD R19, R14, 0x1, R19 ;  /* 0x000000010e137824 */ /* 0x004fca00078e0213 */
[----:B------:R2:W-:Y:S04]  /*0840*/  STG.E desc[UR4][R4.64], R19 ;  /* 0x0000001304007986 */ /* 0x0005e8000c101904 */
[----:B------:R-:W3:Y:S04]  /*0850*/  LDG.E R14, desc[UR4][R8.64+0x4] ;  /* 0x00000404080e7981 */ /* 0x000ee8000c1e1900 */
[----:B------:R-:W3:Y:S02]  /*0860*/  LDG.E R21, desc[UR4][R6.64+0x4] ;  /* 0x0000040406157981 */ /* 0x000ee4000c1e1900 */
[----:B---3--:R-:W-:-:S05]  /*0870*/  IMAD.IADD R21, R14, 0x1, R21 ;  /* 0x000000010e157824 */ /* 0x008fca00078e0215 */
[----:B------:R3:W-:Y:S04]  /*0880*/  STG.E desc[UR4][R4.64+0x4], R21 ;  /* 0x0000041504007986 */ /* 0x0007e8000c101904 */
[----:B------:R-:W4:Y:S04]  /*0890*/  LDG.E R14, desc[UR4][R8.64+0x8] ;  /* 0x00000804080e7981 */ /* 0x000f28000c1e1900 */
[----:B0-----:R-:W4:Y:S02]  /*08a0*/  LDG.E R15, desc[UR4][R6.64+0x8] ;  /* 0x00000804060f7981 */ /* 0x001f24000c1e1900 */
[----:B----4-:R-:W-:-:S05]  /*08b0*/  IMAD.IADD R15, R14, 0x1, R15 ;  /* 0x000000010e0f7824 */ /* 0x010fca00078e020f */
[----:B------:R0:W-:Y:S04]  /*08c0*/  STG.E desc[UR4][R4.64+0x8], R15 ;  /* 0x0000080f04007986 */ /* 0x0001e8000c101904 */
[----:B------:R-:W4:Y:S04]  /*08d0*/  LDG.E R14, desc[UR4][R8.64+0xc] ;  /* 0x00000c04080e7981 */ /* 0x000f28000c1e1900 */
[----:B-1----:R-:W4:Y:S02]  /*08e0*/  LDG.E R17, desc[UR4][R6.64+0xc] ;  /* 0x00000c0406117981 */ /* 0x002f24000c1e1900 */
[----:B----4-:R-:W-:-:S05]  /*08f0*/  IMAD.IADD R17, R14, 0x1, R17 ;  /* 0x000000010e117824 */ /* 0x010fca00078e0211 */
[----:B------:R1:W-:Y:S04]  /*0900*/  STG.E desc[UR4][R4.64+0xc], R17 ;  /* 0x00000c1104007986 */ /* 0x0003e8000c101904 */
[----:B------:R-:W4:Y:S04]  /*0910*/  LDG.E R14, desc[UR4][R8.64+0x10] ;  /* 0x00001004080e7981 */ /* 0x000f28000c1e1900 */
[----:B--2---:R-:W4:Y:S02]  /*0920*/  LDG.E R19, desc[UR4][R6.64+0x10] ;  /* 0x0000100406137981 */ /* 0x004f24000c1e1900 */
[----:B----4-:R-:W-:-:S05]  /*0930*/  IMAD.IADD R19, R14, 0x1, R19 ;  /* 0x000000010e137824 */ /* 0x010fca00078e0213 */
[----:B------:R2:W-:Y:S04]  /*0940*/  STG.E desc[UR4][R4.64+0x10], R19 ;  /* 0x0000101304007986 */ /* 0x0005e8000c101904 */
[----:B------:R-:W4:Y:S04]  /*0950*/  LDG.E R14, desc[UR4][R8.64+0x14] ;  /* 0x00001404080e7981 */ /* 0x000f28000c1e1900 */
[----:B---3--:R-:W4:Y:S02]  /*0960*/  LDG.E R21, desc[UR4][R6.64+0x14] ;  /* 0x0000140406157981 */ /* 0x008f24000c1e1900 */
[----:B----4-:R-:W-:-:S05]  /*0970*/  IMAD.IADD R21, R14, 0x1, R21 ;  /* 0x000000010e157824 */ /* 0x010fca00078e0215 */
[----:B------:R3:W-:Y:S04]  /*0980*/  STG.E desc[UR4][R4.64+0x14], R21 ;  /* 0x0000141504007986 */ /* 0x0007e8000c101904 */
[----:B------:R-:W4:Y:S04]  /*0990*/  LDG.E R14, desc[UR4][R8.64+0x18] ;  /* 0x00001804080e7981 */ /* 0x000f28000c1e1900 */
[----:B0-----:R-:W4:Y:S02]  /*09a0*/  LDG.E R15, desc[UR4][R6.64+0x18] ;  /* 0x00001804060f7981 */ /* 0x001f24000c1e1900 */
[----:B----4-:R-:W-:-:S05]  /*09b0*/  IMAD.IADD R15, R14, 0x1, R15 ;  /* 0x000000010e0f7824 */ /* 0x010fca00078e020f */
[----:B------:R0:W-:Y:S04]  /*09c0*/  STG.E desc[UR4][R4.64+0x18], R15 ;  /* 0x0000180f04007986 */ /* 0x0001e8000c101904 */
[----:B------:R-:W4:Y:S04]  /*09d0*/  LDG.E R14, desc[UR4][R8.64+0x1c] ;  /* 0x00001c04080e7981 */ /* 0x000f28000c1e1900 */
[----:B-1----:R-:W4:Y:S02]  /*09e0*/  LDG.E R17, desc[UR4][R6.64+0x1c] ;  /* 0x00001c0406117981 */ /* 0x002f24000c1e1900 */
[----:B----4-:R-:W-:-:S05]  /*09f0*/  IADD3 R17, PT, PT, R14, R17, RZ ;  /* 0x000000110e117210 */ /* 0x010fca0007ffe0ff */
        /* <DEDUP_REMOVED lines=16> */
[----:B------:R-:W-:Y:S04]  /*0b00*/  STG.E desc[UR4][R4.64+0x2c], R17 ;  /* 0x00002c1104007986 */ /* 0x000fe8000c101904 */
[----:B------:R-:W4:Y:S04]  /*0b10*/  LDG.E R14, desc[UR4][R8.64+0x30] ;  /* 0x00003004080e7981 */ /* 0x000f28000c1e1900 */
[----:B--2---:R-:W4:Y:S01]  /*0b20*/  LDG.E R19, desc[UR4][R6.64+0x30] ;  /* 0x0000300406137981 */ /* 0x004f22000c1e1900 */
[----:B------:R-:W-:Y:S01]  /*0b30*/  IADD3 R13, P1, PT, R13, 0x10, RZ ;  /* 0x000000100d0d7810 */ /* 0x000fe20007f3e0ff */
[----:B----4-:R-:W-:-:S05]  /*0b40*/  IMAD.IADD R19, R14, 0x1, R19 ;  /* 0x000000010e137824 */ /* 0x010fca00078e0213 */
[----:B------:R-:W-:Y:S04]  /*0b50*/  STG.E desc[UR4][R4.64+0x30], R19 ;  /* 0x0000301304007986 */ /* 0x000fe8000c101904 */
[----:B------:R1:W2:Y:S04]  /*0b60*/  LDG.E R14, desc[UR4][R8.64+0x34] ;  /* 0x00003404080e7981 */ /* 0x0002a8000c1e1900 */
[----:B---3--:R3:W2:Y:S01]  /*0b70*/  LDG.E R21, desc[UR4][R6.64+0x34] ;  /* 0x0000340406157981 */ /* 0x0086a2000c1e1900 */
[----:B------:R-:W-:Y:S01]  /*0b80*/  IMAD.X R11, RZ, RZ, R11, P1 ;  /* 0x000000ffff0b7224 */ /* 0x000fe200008e060b */
[----:B------:R-:W-:-:S04]  /*0b90*/  ISETP.GE.U32.AND P1, PT, R13, R12, PT ;  /* 0x0000000c0d00720c */ /* 0x000fc80003f26070 */
[----:B------:R-:W-:Y:S02]  /*0ba0*/  ISETP.GE.U32.AND.EX P1, PT, R11, R10, PT, P1 ;  /* 0x0000000a0b00720c */ /* 0x000fe40003f26110 */
[----:B-1----:R-:W-:Y:S02]  /*0bb0*/  IADD3 R8, P2, PT, R8, 0x40, RZ ;  /* 0x0000004008087810 */ /* 0x002fe40007f5e0ff */
[----:B---3--:R-:W-:-:S03]  /*0bc0*/  IADD3 R6, P3, PT, R6, 0x40, RZ ;  /* 0x0000004006067810 */ /* 0x008fc60007f7e0ff */
[----:B------:R-:W-:Y:S01]  /*0bd0*/  IMAD.X R9, RZ, RZ, R9, P2 ;  /* 0x000000ffff097224 */ /* 0x000fe200010e0609 */
[----:B------:R-:W-:Y:S01]  /*0be0*/  IADD3.X R7, PT, PT, RZ, R7, RZ, P3, !PT ;  /* 0x00000007ff077210 */ /* 0x000fe20001ffe4ff */
[----:B--2---:R-:W-:Y:S01]  /*0bf0*/  IMAD.IADD R21, R14, 0x1, R21 ;  /* 0x000000010e157824 */ /* 0x004fe200078e0215 */
[----:B------:R-:W-:-:S04]  /*0c00*/  IADD3 R14, P4, PT, R4, 0x40, RZ ;  /* 0x00000040040e7810 */ /* 0x000fc80007f9e0ff */
[----:B------:R1:W-:Y:S01]  /*0c10*/  STG.E desc[UR4][R4.64+0x34], R21 ;  /* 0x0000341504007986 */ /* 0x0003e2000c101904 */
[----:B0-----:R-:W-:Y:S02]  /*0c20*/  IMAD.X R15, RZ, RZ, R5, P4 ;  /* 0x000000ffff0f7224 */ /* 0x001fe400020e0605 */
[----:B-1----:R-:W-:Y:S02]  /*0c30*/  IMAD.MOV.U32 R4, RZ, RZ, R14 ;  /* 0x000000ffff047224 */ /* 0x002fe400078e000e */
[----:B------:R-:W-:Y:S01]  /*0c40*/  IMAD.MOV.U32 R5, RZ, RZ, R15 ;  /* 0x000000ffff057224 */ /* 0x000fe200078e000f */
[----:B------:R-:W-:Y:S06]  /*0c50*/  @!P1 BRA `(.L_x_9) ;  /* 0xfffffff800cc9947 */ /* 0x000fec000383ffff */
.L_x_8:
[----:B------:R-:W-:Y:S05]  /*0c60*/  BSYNC.RECONVERGENT B0 ;  /* 0x0000000000007941 */ /* 0x000fea0003800200 */
.L_x_7:
        /* <DEDUP_REMOVED lines=26> */
[----:B----4-:R-:W-:-:S05]  /*0e10*/  IADD3 R15, PT, PT, R10, R15, RZ ;  /* 0x0000000f0a0f7210 */ /* 0x010fca0007ffe0ff */
[----:B------:R0:W-:Y:S04]  /*0e20*/  STG.E desc[UR4][R4.64+0x8], R15 ;  /* 0x0000080f04007986 */ /* 0x0001e8000c101904 */
[----:B------:R-:W4:Y:S04]  /*0e30*/  LDG.E R10, desc[UR4][R8.64+0xc] ;  /* 0x00000c04080a7981 */ /* 0x000f28000c1e1900 */
[----:B-1----:R-:W4:Y:S02]  /*0e40*/  LDG.E R17, desc[UR4][R6.64+0xc] ;  /* 0x00000c0406117981 */ /* 0x002f24000c1e1900 */
[----:B----4-:R-:W-:-:S05]  /*0e50*/  IMAD.IADD R17, R10, 0x1, R17 ;  /* 0x000000010a117824 */ /* 0x010fca00078e0211 */
[----:B------:R-:W-:Y:S04]  /*0e60*/  STG.E desc[UR4][R4.64+0xc], R17 ;  /* 0x00000c1104007986 */ /* 0x000fe8000c101904 */
[----:B------:R-:W4:Y:S04]  /*0e70*/  LDG.E R10, desc[UR4][R8.64+0x10] ;  /* 0x00001004080a7981 */ /* 0x000f28000c1e1900 */
[----:B--2---:R-:W4:Y:S02]  /*0e80*/  LDG.E R19, desc[UR4][R6.64+0x10] ;  /* 0x0000100406137981 */ /* 0x004f24000c1e1900 */
[----:B----4-:R-:W-:-:S05]  /*0e90*/  IMAD.IADD R19, R10, 0x1, R19 ;  /* 0x000000010a137824 */ /* 0x010fca00078e0213 */
[----:B------:R-:W-:Y:S04]  /*0ea0*/  STG.E desc[UR4][R4.64+0x10], R19 ;  /* 0x0000101304007986 */ /* 0x000fe8000c101904 */
[----:B------:R1:W2:Y:S04]  /*0eb0*/  LDG.E R10, desc[UR4][R8.64+0x14] ;  /* 0x00001404080a7981 */ /* 0x0002a8000c1e1900 */
[----:B---3--:R3:W2:Y:S01]  /*0ec0*/  LDG.E R21, desc[UR4][R6.64+0x14] ;  /* 0x0000140406157981 */ /* 0x0086a2000c1e1900 */
[----:B------:R-:W-:Y:S02]  /*0ed0*/  IADD3 R13, P1, PT, R13, 0x8, RZ ;  /* 0x000000080d0d7810 */ /* 0x000fe40007f3e0ff */
[----:B------:R-:W-:-:S02]  /*0ee0*/  IADD3 R14, P2, PT, R8, 0x20, RZ ;  /* 0x00000020080e7810 */ /* 0x000fc40007f5e0ff */
[----:B------:R-:W-:Y:S01]  /*0ef0*/  IADD3 R12, P3, PT, R6, 0x20, RZ ;  /* 0x00000020060c7810 */ /* 0x000fe20007f7e0ff */
[----:B------:R-:W-:Y:S01]  /*0f00*/  IMAD.X R11, RZ, RZ, R11, P1 ;  /* 0x000000ffff0b7224 */ /* 0x000fe200008e060b */
[----:B------:R-:W-:Y:S01]  /*0f10*/  PLOP3.LUT P0, PT, PT, PT, PT, 0x8, 0x80 ;  /* 0x000000000080781c */ /* 0x000fe20003f0e170 */
[----:B-1----:R-:W-:Y:S02]  /*0f20*/  IMAD.X R9, RZ, RZ, R9, P2 ;  /* 0x000000ffff097224 */ /* 0x002fe400010e0609 */
[----:B---3--:R-:W-:Y:S01]  /*0f30*/  IMAD.X R7, RZ, RZ, R7, P3 ;  /* 0x000000ffff077224 */ /* 0x008fe200018e0607 */
[----:B------:R-:W-:Y:S01]  /*0f40*/  MOV R6, R12 ;  /* 0x0000000c00067202 */ /* 0x000fe20000000f00 */
[----:B------:R-:W-:Y:S02]  /*0f50*/  IMAD.MOV.U32 R8, RZ, RZ, R14 ;  /* 0x000000ffff087224 */ /* 0x000fe400078e000e */
[----:B--2---:R-:W-:Y:S01]  /*0f60*/  IMAD.IADD R21, R10, 0x1, R21 ;  /* 0x000000010a157824 */ /* 0x004fe200078e0215 */
[----:B------:R-:W-:-:S04]  /*0f70*/  IADD3 R10, P4, PT, R4, 0x20, RZ ;  /* 0x00000020040a7810 */ /* 0x000fc80007f9e0ff */
[----:B------:R1:W-:Y:S01]  /*0f80*/  STG.E desc[UR4][R4.64+0x14], R21 ;  /* 0x0000141504007986 */ /* 0x0003e2000c101904 */
[----:B0-----:R-:W-:Y:S02]  /*0f90*/  IMAD.X R15, RZ, RZ, R5, P4 ;  /* 0x000000ffff0f7224 */ /* 0x001fe400020e0605 */
[----:B-1----:R-:W-:Y:S02]  /*0fa0*/  IMAD.MOV.U32 R4, RZ, RZ, R10 ;  /* 0x000000ffff047224 */ /* 0x002fe400078e000a */
[----:B------:R-:W-:-:S07]  /*0fb0*/  IMAD.MOV.U32 R5, RZ, RZ, R15 ;  /* 0x000000ffff057224 */ /* 0x000fce00078e000f */
.L_x_11:
[----:B------:R-:W-:Y:S05]  /*0fc0*/  BSYNC.RECONVERGENT B0 ;  /* 0x0000000000007941 */ /* 0x000fea0003800200 */
.L_x_10:
[----:B------:R-:W-:-:S04]  /*0fd0*/  ISETP.LT.U32.AND P1, PT, R13, R2, PT ;  /* 0x000000020d00720c */ /* 0x000fc80003f21070 */
[----:B------:R-:W-:-:S13]  /*0fe0*/  ISETP.LT.U32.OR.EX P0, PT, R11, R0, P0, P1 ;  /* 0x000000000b00720c */ /* 0x000fda0000701510 */
[----:B------:R-:W-:Y:S05]  /*0ff0*/  @!P0 EXIT ;  /* 0x000000000000894d */ /* 0x000fea0003800000 */
        /* <DEDUP_REMOVED lines=15> */
[----:B------:R-:W-:Y:S01]  /*10f0*/  STG.E desc[UR4][R4.64+0x4], R15 ;  /* 0x0000040f04007986 */ /* 0x000fe2000c101904 */
[----:B------:R-:W-:Y:S05]  /*1100*/  EXIT ;  /* 0x000000000000794d */ /* 0x000fea0003800000 */
.L_x_12:
        /* <DEDUP_REMOVED lines=15> */
.L_x_14:


//--------------------- .nv.shared.reserved.0     --------------------------
	.section	.nv.shared.reserved.0,"aw",@nobits
	.weak		__nv_reservedSMEM_offset_0_alias
	.size		__nv_reservedSMEM_offset_0_alias, 0, 64
	.other		__nv_reservedSMEM_offset_0_alias,@"STO_CUDA_RESERVED_SHARED STV_DEFAULT"
__nv_reservedSMEM_offset_0_alias:
	.zero		0
	.zero		64


//--------------------- .nv.constant0._Z19vectorsum_coalescedmPiS_S_ --------------------------
	.section	.nv.constant0._Z19vectorsum_coalescedmPiS_S_,"a",@progbits
	.sectionflags	@""
	.align	4
.nv.constant0._Z19vectorsum_coalescedmPiS_S_:
	.zero		928


//--------------------- .nv.constant0._Z22vectorsum_noncoalescedmPiS_S_ --------------------------
	.section	.nv.constant0._Z22vectorsum_noncoalescedmPiS_S_,"a",@progbits
	.sectionflags	@""
	.align	4
.nv.constant0._Z22vectorsum_noncoalescedmPiS_S_:
	.zero		928


//--------------------- SYMBOLS --------------------------

	.type		.nv.reservedSmem.offset0,@object
	.size		.nv.reservedSmem.offset0,0x4
